//
// Generated by NVIDIA NVVM Compiler
//
// Compiler Build ID: CL-36424714
// Cuda compilation tools, release 13.0, V13.0.88
// Based on NVVM 20.0.0
//

.version 9.0
.target sm_100
.address_size 64

	// .globl	_Z16additionMatricesPiS_S_ii

.visible .entry _Z16additionMatricesPiS_S_ii(
	.param .u64 .ptr .align 1 _Z16additionMatricesPiS_S_ii_param_0,
	.param .u64 .ptr .align 1 _Z16additionMatricesPiS_S_ii_param_1,
	.param .u64 .ptr .align 1 _Z16additionMatricesPiS_S_ii_param_2,
	.param .u32 _Z16additionMatricesPiS_S_ii_param_3,
	.param .u32 _Z16additionMatricesPiS_S_ii_param_4
)
{
	.reg .pred 	%p<4>;
	.reg .b32 	%r<15>;
	.reg .b64 	%rd<11>;

	ld.param.u64 	%rd1, [_Z16additionMatricesPiS_S_ii_param_0];
	ld.param.u64 	%rd2, [_Z16additionMatricesPiS_S_ii_param_1];
	ld.param.u64 	%rd3, [_Z16additionMatricesPiS_S_ii_param_2];
	ld.param.u32 	%r4, [_Z16additionMatricesPiS_S_ii_param_3];
	ld.param.u32 	%r3, [_Z16additionMatricesPiS_S_ii_param_4];
	mov.u32 	%r5, %ctaid.y;
	mov.u32 	%r6, %ntid.y;
	mov.u32 	%r7, %tid.y;
	mad.lo.s32 	%r1, %r5, %r6, %r7;
	mov.u32 	%r8, %ctaid.x;
	mov.u32 	%r9, %ntid.x;
	mov.u32 	%r10, %tid.x;
	mad.lo.s32 	%r2, %r8, %r9, %r10;
	setp.ge.s32 	%p1, %r1, %r4;
	setp.ge.s32 	%p2, %r2, %r3;
	or.pred  	%p3, %p1, %p2;
	@%p3 bra 	$L__BB0_2;
	cvta.to.global.u64 	%rd4, %rd1;
	cvta.to.global.u64 	%rd5, %rd2;
	cvta.to.global.u64 	%rd6, %rd3;
	mad.lo.s32 	%r11, %r3, %r1, %r2;
	mul.wide.s32 	%rd7, %r11, 4;
	add.s64 	%rd8, %rd4, %rd7;
	ld.global.u32 	%r12, [%rd8];
	add.s64 	%rd9, %rd5, %rd7;
	ld.global.u32 	%r13, [%rd9];
	add.s32 	%r14, %r13, %r12;
	add.s64 	%rd10, %rd6, %rd7;
	st.global.u32 	[%rd10], %r14;
$L__BB0_2:
	ret;

}


// ===== COMPILED SASS (sm_100) =====

	.target	sm_100

	.elftype	@"ET_EXEC"


//--------------------- .note.nv.tkinfo           --------------------------
	.section	.note.nv.tkinfo,"",@"SHT_NOTE"
	.sectionflags	@"SHF_NOTE_NV_TKINFO"
	.tkinfo
        /*0018*/ 	.word	0x00000002
        /*0030*/ 	.string	""
        /*0030*/ 	.string	"ptxas"
        /*0030*/ 	.string	"Cuda compilation tools, release 13.0, V13.0.88"
        /*0030*/ 	.string	"Build cuda_13.0.r13.0/compiler.36424714_0"
        /*0030*/ 	.string	"-arch sm_100 -m 64 "



//--------------------- .note.nv.cuinfo           --------------------------
	.section	.note.nv.cuinfo,"",@"SHT_NOTE"
	.sectionflags	@"SHF_NOTE_NV_CUINFO"
        /*0018*/ 	.short	0x0002
        /*001a*/ 	.short	0x0064
        /*001c*/ 	.short	0x0082
	.zero		2


//--------------------- .nv.info                  --------------------------
	.section	.nv.info,"",@"SHT_CUDA_INFO"
	.align	4


	//----- nvinfo : EIATTR_REGCOUNT
	.align		4
        /*0000*/ 	.byte	0x04, 0x2f
        /*0002*/ 	.short	(.L_1 - .L_0)
	.align		4
.L_0:
        /*0004*/ 	.word	index@(_Z16additionMatricesPiS_S_ii)
        /*0008*/ 	.word	0x0000000c


	//----- nvinfo : EIATTR_FRAME_SIZE
	.align		4
.L_1:
        /*000c*/ 	.byte	0x04, 0x11
        /*000e*/ 	.short	(.L_3 - .L_2)
	.align		4
.L_2:
        /*0010*/ 	.word	index@(_Z16additionMatricesPiS_S_ii)
        /*0014*/ 	.word	0x00000000


	//----- nvinfo : EIATTR_MIN_STACK_SIZE
	.align		4
.L_3:
        /*0018*/ 	.byte	0x04, 0x12
        /*001a*/ 	.short	(.L_5 - .L_4)
	.align		4
.L_4:
        /*001c*/ 	.word	index@(_Z16additionMatricesPiS_S_ii)
        /*0020*/ 	.word	0x00000000
.L_5:


//--------------------- .nv.compat                --------------------------
	.section	.nv.compat,"",@"SHT_CUDA_COMPAT_INFO"
	.align	4
        /*0000*/ 	.byte	0x02, 0x09, 0x00, 0x00, 0x02, 0x02, 0x01, 0x00, 0x02, 0x05, 0x05, 0x00, 0x03, 0x07, 0x01, 0x01
        /*0010*/ 	.byte	0x02, 0x03, 0x00, 0x00, 0x02, 0x06, 0x01, 0x00, 0x04, 0x0b, 0x08, 0x00, 0x09, 0x00, 0x00, 0x00
        /*0020*/ 	.byte	0x00, 0x00, 0x00, 0x00


//--------------------- .nv.info._Z16additionMatricesPiS_S_ii --------------------------
	.section	.nv.info._Z16additionMatricesPiS_S_ii,"",@"SHT_CUDA_INFO"
	.sectionflags	@""
	.align	4


	//----- nvinfo : EIATTR_CUDA_API_VERSION
	.align		4
        /*0000*/ 	.byte	0x04, 0x37
        /*0002*/ 	.short	(.L_7 - .L_6)
.L_6:
        /*0004*/ 	.word	0x00000082


	//----- nvinfo : EIATTR_KPARAM_INFO
	.align		4
.L_7:
        /*0008*/ 	.byte	0x04, 0x17
        /*000a*/ 	.short	(.L_9 - .L_8)
.L_8:
        /*000c*/ 	.word	0x00000000
        /*0010*/ 	.short	0x0004
        /*0012*/ 	.short	0x001c
        /*0014*/ 	.byte	0x00, 0xf0, 0x11, 0x00


	//----- nvinfo : EIATTR_KPARAM_INFO
	.align		4
.L_9:
        /*0018*/ 	.byte	0x04, 0x17
        /*001a*/ 	.short	(.L_11 - .L_10)
.L_10:
        /*001c*/ 	.word	0x00000000
        /*0020*/ 	.short	0x0003
        /*0022*/ 	.short	0x0018
        /*0024*/ 	.byte	0x00, 0xf0, 0x11, 0x00


	//----- nvinfo : EIATTR_KPARAM_INFO
	.align		4
.L_11:
        /*0028*/ 	.byte	0x04, 0x17
        /*002a*/ 	.short	(.L_13 - .L_12)
.L_12:
        /*002c*/ 	.word	0x00000000
        /*0030*/ 	.short	0x0002
        /*0032*/ 	.short	0x0010
        /*0034*/ 	.byte	0x00, 0xf5, 0x21, 0x00


	//----- nvinfo : EIATTR_KPARAM_INFO
	.align		4
.L_13:
        /*0038*/ 	.byte	0x04, 0x17
        /*003a*/ 	.short	(.L_15 - .L_14)
.L_14:
        /*003c*/ 	.word	0x00000000
        /*0040*/ 	.short	0x0001
        /*0042*/ 	.short	0x0008
        /*0044*/ 	.byte	0x00, 0xf5, 0x21, 0x00


	//----- nvinfo : EIATTR_KPARAM_INFO
	.align		4
.L_15:
        /*0048*/ 	.byte	0x04, 0x17
        /*004a*/ 	.short	(.L_17 - .L_16)
.L_16:
        /*004c*/ 	.word	0x00000000
        /*0050*/ 	.short	0x0000
        /*0052*/ 	.short	0x0000
        /*0054*/ 	.byte	0x00, 0xf5, 0x21, 0x00


	//----- nvinfo : EIATTR_SPARSE_MMA_MASK
	.align		4
.L_17:
        /*0058*/ 	.byte	0x03, 0x50
        /*005a*/ 	.short	0x0000


	//----- nvinfo : EIATTR_MAXREG_COUNT
	.align		4
        /*005c*/ 	.byte	0x03, 0x1b
        /*005e*/ 	.short	0x00ff


	//----- nvinfo : EIATTR_MERCURY_ISA_VERSION
	.align		4
        /*0060*/ 	.byte	0x03, 0x5f
        /*0062*/ 	.short	0x0101


	//----- nvinfo : EIATTR_VRC_CTA_INIT_COUNT
	.align		4
        /*0064*/ 	.byte	0x02, 0x4a
	.zero		1
	.zero		1


	//----- nvinfo : EIATTR_EXIT_INSTR_OFFSETS
	.align		4
        /*0068*/ 	.byte	0x04, 0x1c
        /*006a*/ 	.short	(.L_19 - .L_18)


	//   ....[0]....
.L_18:
        /*006c*/ 	.word	0x000000c0


	//   ....[1]....
        /*0070*/ 	.word	0x00000190


	//----- nvinfo : EIATTR_CBANK_PARAM_SIZE
	.align		4
.L_19:
        /*0074*/ 	.byte	0x03, 0x19
        /*0076*/ 	.short	0x0020


	//----- nvinfo : EIATTR_PARAM_CBANK
	.align		4
        /*0078*/ 	.byte	0x04, 0x0a
        /*007a*/ 	.short	(.L_21 - .L_20)
	.align		4
.L_20:
        /*007c*/ 	.word	index@(.nv.constant0._Z16additionMatricesPiS_S_ii)
        /*0080*/ 	.short	0x0380
        /*0082*/ 	.short	0x0020


	//----- nvinfo : EIATTR_SW_WAR
	.align		4
.L_21:
        /*0084*/ 	.byte	0x04, 0x36
        /*0086*/ 	.short	(.L_23 - .L_22)
.L_22:
        /*0088*/ 	.word	0x00000008
.L_23:


//--------------------- .nv.callgraph             --------------------------
	.section	.nv.callgraph,"",@"SHT_CUDA_CALLGRAPH"
	.align	4
	.sectionentsize	8
	.align		4
        /*0000*/ 	.word	0x00000000
	.align		4
        /*0004*/ 	.word	0xffffffff
	.align		4
        /*0008*/ 	.word	0x00000000
	.align		4
        /*000c*/ 	.word	0xfffffffe
	.align		4
        /*0010*/ 	.word	0x00000000
	.align		4
        /*0014*/ 	.word	0xfffffffd
	.align		4
        /*0018*/ 	.word	0x00000000
	.align		4
        /*001c*/ 	.word	0xfffffffc


//--------------------- .text._Z16additionMatricesPiS_S_ii --------------------------
	.section	.text._Z16additionMatricesPiS_S_ii,"ax",@progbits
	.align	128
        .global         _Z16additionMatricesPiS_S_ii
        .type           _Z16additionMatricesPiS_S_ii,@function
        .size           _Z16additionMatricesPiS_S_ii,(.L_x_1 - _Z16additionMatricesPiS_S_ii)
        .other          _Z16additionMatricesPiS_S_ii,@"STO_CUDA_ENTRY STV_DEFAULT"
_Z16additionMatricesPiS_S_ii:
.text._Z16additionMatricesPiS_S_ii:
[----:B------:R-:W-:Y:S01]  /*0000*/  LDC R1, c[0x0][0x37c] ;  /* 0x0000df00ff017b82 */ /* 0x000fe20000000800 */
[----:B------:R-:W0:Y:S07]  /*0010*/  S2R R2, SR_TID.X ;  /* 0x0000000000027919 */ /* 0x000e2e0000002100 */
[----:B------:R-:W1:Y:S01]  /*0020*/  LDC R0, c[0x0][0x364] ;  /* 0x0000d900ff007b82 */ /* 0x000e620000000800 */
[----:B------:R-:W2:Y:S01]  /*0030*/  LDCU.64 UR6, c[0x0][0x398] ;  /* 0x00007300ff0677ac */ /* 0x000ea20008000a00 */
[----:B------:R-:W1:Y:S06]  /*0040*/  S2R R3, SR_TID.Y ;  /* 0x0000000000037919 */ /* 0x000e6c0000002200 */
[----:B------:R-:W0:Y:S08]  /*0050*/  S2UR UR5, SR_CTAID.X ;  /* 0x00000000000579c3 */ /* 0x000e300000002500 */
[----:B------:R-:W0:Y:S08]  /*0060*/  LDC R7, c[0x0][0x360] ;  /* 0x0000d800ff077b82 */ /* 0x000e300000000800 */
[----:B------:R-:W1:Y:S01]  /*0070*/  S2UR UR4, SR_CTAID.Y ;  /* 0x00000000000479c3 */ /* 0x000e620000002600 */
[----:B0-----:R-:W-:-:S05]  /*0080*/  IMAD R7, R7, UR5, R2 ;  /* 0x0000000507077c24 */ /* 0x001fca000f8e0202 */
[----:B--2---:R-:W-:Y:S01]  /*0090*/  ISETP.GE.AND P0, PT, R7, UR7, PT ;  /* 0x0000000707007c0c */ /* 0x004fe2000bf06270 */
[----:B-1----:R-:W-:-:S05]  /*00a0*/  IMAD R0, R0, UR4, R3 ;  /* 0x0000000400007c24 */ /* 0x002fca000f8e0203 */
[----:B------:R-:W-:-:S13]  /*00b0*/  ISETP.GE.OR P0, PT, R0, UR6, P0 ;  /* 0x0000000600007c0c */ /* 0x000fda0008706670 */
[----:B------:R-:W-:Y:S05]  /*00c0*/  @P0 EXIT ;  /* 0x000000000000094d */ /* 0x000fea0003800000 */
[----:B------:R-:W0:Y:S01]  /*00d0*/  LDC.64 R2, c[0x0][0x380] ;  /* 0x0000e000ff027b82 */ /* 0x000e220000000a00 */
[----:B------:R-:W1:Y:S01]  /*00e0*/  LDCU.64 UR4, c[0x0][0x358] ;  /* 0x00006b00ff0477ac */ /* 0x000e620008000a00 */
[----:B------:R-:W-:-:S06]  /*00f0*/  IMAD R9, R0, UR7, R7 ;  /* 0x0000000700097c24 */ /* 0x000fcc000f8e0207 */
[----:B------:R-:W2:Y:S08]  /*0100*/  LDC.64 R4, c[0x0][0x388] ;  /* 0x0000e200ff047b82 */ /* 0x000eb00000000a00 */
[----:B------:R-:W3:Y:S01]  /*0110*/  LDC.64 R6, c[0x0][0x390] ;  /* 0x0000e400ff067b82 */ /* 0x000ee20000000a00 */
[----:B0-----:R-:W-:-:S06]  /*0120*/  IMAD.WIDE R2, R9, 0x4, R2 ;  /* 0x0000000409027825 */ /* 0x001fcc00078e0202 */
[----:B-1----:R-:W4:Y:S01]  /*0130*/  LDG.E R2, desc[UR4][R2.64] ;  /* 0x0000000402027981 */ /* 0x002f22000c1e1900 */
[----:B--2---:R-:W-:-:S06]  /*0140*/  IMAD.WIDE R4, R9, 0x4, R4 ;  /* 0x0000000409047825 */ /* 0x004fcc00078e0204 */
[----:B------:R-:W4:Y:S01]  /*0150*/  LDG.E R5, desc[UR4][R4.64] ;  /* 0x0000000404057981 */ /* 0x000f22000c1e1900 */
[----:B---3--:R-:W-:Y:S01]  /*0160*/  IMAD.WIDE R6, R9, 0x4, R6 ;  /* 0x0000000409067825 */ /* 0x008fe200078e0206 */
[----:B----4-:R-:W-:-:S05]  /*0170*/  IADD3 R9, PT, PT, R2, R5, RZ ;  /* 0x0000000502097210 */ /* 0x010fca0007ffe0ff */
[----:B------:R-:W-:Y:S01]  /*0180*/  STG.E desc[UR4][R6.64], R9 ;  /* 0x0000000906007986 */ /* 0x000fe2000c101904 */
[----:B------:R-:W-:Y:S05]  /*0190*/  EXIT ;  /* 0x000000000000794d */ /* 0x000fea0003800000 */
.L_x_0:
[----:B------:R-:W-:-:S00]  /*01a0*/  BRA `(.L_x_0) ;  /* 0xfffffffc00fc7947 */ /* 0x000fc0000383ffff */
[----:B------:R-:W-:-:S00]  /*01b0*/  NOP ;  /* 0x0000000000007918 */ /* 0x000fc00000000000 */
        /* <DEDUP_REMOVED lines=12> */
.L_x_1:


//--------------------- .nv.shared.reserved.0     --------------------------
	.section	.nv.shared.reserved.0,"aw",@nobits
	.weak		__nv_reservedSMEM_offset_0_alias
	.size		__nv_reservedSMEM_offset_0_alias, 0, 64
	.other		__nv_reservedSMEM_offset_0_alias,@"STO_CUDA_RESERVED_SHARED STV_DEFAULT"
__nv_reservedSMEM_offset_0_alias:
	.zero		0
	.zero		64


//--------------------- .nv.constant0._Z16additionMatricesPiS_S_ii --------------------------
	.section	.nv.constant0._Z16additionMatricesPiS_S_ii,"a",@progbits
	.sectionflags	@""
	.align	4
.nv.constant0._Z16additionMatricesPiS_S_ii:
	.zero		928


//--------------------- SYMBOLS --------------------------

	.type		.nv.reservedSmem.offset0,@object
	.size		.nv.reservedSmem.offset0,0x4
